	.headerflags	@"EF_CUDA_TEXMODE_UNIFIED EF_CUDA_64BIT_ADDRESS EF_CUDA_ACCELERATORS EF_CUDA_SM90 EF_CUDA_VIRTUAL_SM(EF_CUDA_SM90)"
	.elftype	@"ET_EXEC"


//--------------------- .nv.info                  --------------------------
	.section	.nv.info,"",@"SHT_CUDA_INFO"
	.align	4


	//----- nvinfo : EIATTR_REGCOUNT
	.align		4
        /*0000*/ 	.byte	0x04, 0x2f
        /*0002*/ 	.short	(.L_3 - .L_2)
	.align		4
.L_2:
        /*0004*/ 	.word	index@(triton_poi_fused__native_batch_norm_legit_no_training_relu_8)
        /*0008*/ 	.word	0x00000018


	//----- nvinfo : EIATTR_MIN_STACK_SIZE
	.align		4
.L_3:
        /*000c*/ 	.byte	0x04, 0x12
        /*000e*/ 	.short	(.L_5 - .L_4)
	.align		4
.L_4:
        /*0010*/ 	.word	index@(triton_poi_fused__native_batch_norm_legit_no_training_relu_8)
        /*0014*/ 	.word	0x00000000


	//----- nvinfo : EIATTR_FRAME_SIZE
	.align		4
.L_5:
        /*0018*/ 	.byte	0x04, 0x11
        /*001a*/ 	.short	(.L_7 - .L_6)
	.align		4
.L_6:
        /*001c*/ 	.word	index@(triton_poi_fused__native_batch_norm_legit_no_training_relu_8)
        /*0020*/ 	.word	0x00000000


	//----- nvinfo : EIATTR_MIN_STACK_SIZE
	.align		4
.L_7:
        /*0024*/ 	.byte	0x04, 0x12
        /*0026*/ 	.short	(.L_9 - .L_8)
	.align		4
.L_8:
        /*0028*/ 	.word	index@(triton_poi_fused__native_batch_norm_legit_no_training_relu_8)
        /*002c*/ 	.word	0x00000000
.L_9:


//--------------------- .nv.info.triton_poi_fused__native_batch_norm_legit_no_training_relu_8 --------------------------
	.section	.nv.info.triton_poi_fused__native_batch_norm_legit_no_training_relu_8,"",@"SHT_CUDA_INFO"
	.sectionflags	@""
	.align	4


	//----- nvinfo : EIATTR_CUDA_API_VERSION
	.align		4
        /*0000*/ 	.byte	0x04, 0x37
        /*0002*/ 	.short	(.L_11 - .L_10)
.L_10:
        /*0004*/ 	.word	0x0000007c


	//----- nvinfo : EIATTR_KPARAM_INFO
	.align		4
.L_11:
        /*0008*/ 	.byte	0x04, 0x17
        /*000a*/ 	.short	(.L_13 - .L_12)
.L_12:
        /*000c*/ 	.word	0x00000000
        /*0010*/ 	.short	0x0006
        /*0012*/ 	.short	0x0030
        /*0014*/ 	.byte	0x00, 0xf0, 0x11, 0x00


	//----- nvinfo : EIATTR_KPARAM_INFO
	.align		4
.L_13:
        /*0018*/ 	.byte	0x04, 0x17
        /*001a*/ 	.short	(.L_15 - .L_14)
.L_14:
        /*001c*/ 	.word	0x00000000
        /*0020*/ 	.short	0x0005
        /*0022*/ 	.short	0x0028
        /*0024*/ 	.byte	0x00, 0xf4, 0x21, 0x00


	//----- nvinfo : EIATTR_KPARAM_INFO
	.align		4
.L_15:
        /*0028*/ 	.byte	0x04, 0x17
        /*002a*/ 	.short	(.L_17 - .L_16)
.L_16:
        /*002c*/ 	.word	0x00000000
        /*0030*/ 	.short	0x0004
        /*0032*/ 	.short	0x0020
        /*0034*/ 	.byte	0x00, 0xf4, 0x21, 0x00


	//----- nvinfo : EIATTR_KPARAM_INFO
	.align		4
.L_17:
        /*0038*/ 	.byte	0x04, 0x17
        /*003a*/ 	.short	(.L_19 - .L_18)
.L_18:
        /*003c*/ 	.word	0x00000000
        /*0040*/ 	.short	0x0003
        /*0042*/ 	.short	0x0018
        /*0044*/ 	.byte	0x00, 0xf4, 0x21, 0x00


	//----- nvinfo : EIATTR_KPARAM_INFO
	.align		4
.L_19:
        /*0048*/ 	.byte	0x04, 0x17
        /*004a*/ 	.short	(.L_21 - .L_20)
.L_20:
        /*004c*/ 	.word	0x00000000
        /*0050*/ 	.short	0x0002
        /*0052*/ 	.short	0x0010
        /*0054*/ 	.byte	0x00, 0xf4, 0x21, 0x00


	//----- nvinfo : EIATTR_KPARAM_INFO
	.align		4
.L_21:
        /*0058*/ 	.byte	0x04, 0x17
        /*005a*/ 	.short	(.L_23 - .L_22)
.L_22:
        /*005c*/ 	.word	0x00000000
        /*0060*/ 	.short	0x0001
        /*0062*/ 	.short	0x0008
        /*0064*/ 	.byte	0x00, 0xf4, 0x21, 0x00


	//----- nvinfo : EIATTR_KPARAM_INFO
	.align		4
.L_23:
        /*0068*/ 	.byte	0x04, 0x17
        /*006a*/ 	.short	(.L_25 - .L_24)
.L_24:
        /*006c*/ 	.word	0x00000000
        /*0070*/ 	.short	0x0000
        /*0072*/ 	.short	0x0000
        /*0074*/ 	.byte	0x00, 0xf4, 0x21, 0x00


	//----- nvinfo : EIATTR_SPARSE_MMA_MASK
	.align		4
.L_25:
        /*0078*/ 	.byte	0x03, 0x50
        /*007a*/ 	.short	0x0000


	//----- nvinfo : EIATTR_MAXREG_COUNT
	.align		4
        /*007c*/ 	.byte	0x03, 0x1b
        /*007e*/ 	.short	0x00ff


	//----- nvinfo : EIATTR_EXIT_INSTR_OFFSETS
	.align		4
        /*0080*/ 	.byte	0x04, 0x1c
        /*0082*/ 	.short	(.L_27 - .L_26)


	//   ....[0]....
.L_26:
        /*0084*/ 	.word	0x00000420


	//   ....[1]....
        /*0088*/ 	.word	0x00000440


	//----- nvinfo : EIATTR_REQNTID
	.align		4
.L_27:
        /*008c*/ 	.byte	0x04, 0x10
        /*008e*/ 	.short	(.L_29 - .L_28)
.L_28:
        /*0090*/ 	.word	0x00000080
        /*0094*/ 	.word	0x00000001
        /*0098*/ 	.word	0x00000001


	//----- nvinfo : EIATTR_CBANK_PARAM_SIZE
	.align		4
.L_29:
        /*009c*/ 	.byte	0x03, 0x19
        /*009e*/ 	.short	0x0034


	//----- nvinfo : EIATTR_PARAM_CBANK
	.align		4
        /*00a0*/ 	.byte	0x04, 0x0a
        /*00a2*/ 	.short	(.L_31 - .L_30)
	.align		4
.L_30:
        /*00a4*/ 	.word	index@(.nv.constant0.triton_poi_fused__native_batch_norm_legit_no_training_relu_8)
        /*00a8*/ 	.short	0x0210
        /*00aa*/ 	.short	0x0034


	//----- nvinfo : EIATTR_SW_WAR
	.align		4
.L_31:
        /*00ac*/ 	.byte	0x04, 0x36
        /*00ae*/ 	.short	(.L_33 - .L_32)
.L_32:
        /*00b0*/ 	.word	0x00000008
.L_33:


//--------------------- .nv.callgraph             --------------------------
	.section	.nv.callgraph,"",@"SHT_CUDA_CALLGRAPH"
	.align	4
	.sectionentsize	8
	.align		4
        /*0000*/ 	.word	0x00000000
	.align		4
        /*0004*/ 	.word	0xffffffff
	.align		4
        /*0008*/ 	.word	0x00000000
	.align		4
        /*000c*/ 	.word	0xfffffffe
	.align		4
        /*0010*/ 	.word	0x00000000
	.align		4
        /*0014*/ 	.word	0xfffffffd
	.align		4
        /*0018*/ 	.word	0x00000000
	.align		4
        /*001c*/ 	.word	0xfffffffc


//--------------------- .nv.constant4             --------------------------
	.section	.nv.constant4,"a",@progbits
	.align	8
	.align		8
.nv.constant4:
        /*0000*/ 	.dword	_$_str
	.align		8
        /*0008*/ 	.dword	_$_str_$_2


//--------------------- .text.triton_poi_fused__native_batch_norm_legit_no_training_relu_8 --------------------------
	.section	.text.triton_poi_fused__native_batch_norm_legit_no_training_relu_8,"ax",@progbits
	.align	128
        .global         triton_poi_fused__native_batch_norm_legit_no_training_relu_8
        .type           triton_poi_fused__native_batch_norm_legit_no_training_relu_8,@function
        .size           triton_poi_fused__native_batch_norm_legit_no_training_relu_8,(.L_x_1 - triton_poi_fused__native_batch_norm_legit_no_training_relu_8)
        .other          triton_poi_fused__native_batch_norm_legit_no_training_relu_8,@"STO_CUDA_ENTRY STV_DEFAULT"
triton_poi_fused__native_batch_norm_legit_no_training_relu_8:
.text.triton_poi_fused__native_batch_norm_legit_no_training_relu_8:
[----:B------:R-:W0:Y:S01]  /*0000*/  LDC R1, c[0x0][0x28] ;  /* 0x00000a00ff017b82 */ /* 0x000e220000000800 */
[----:B------:R-:W1:Y:S07]  /*0010*/  S2R R0, SR_TID.X ;  /* 0x0000000000007919 */ /* 0x000e6e0000002100 */
[----:B------:R-:W2:Y:S01]  /*0020*/  LDC.64 R12, c[0x0][0x220] ;  /* 0x00008800ff0c7b82 */ /* 0x000ea20000000a00 */
[----:B------:R-:W-:Y:S01]  /*0030*/  CS2R R4, SRZ ;  /* 0x0000000000047805 */ /* 0x000fe2000001ff00 */
[----:B------:R-:W-:Y:S01]  /*0040*/  ULDC.64 UR4, c[0x0][0x208] ;  /* 0x0000820000047ab9 */ /* 0x000fe20000000a00 */
[----:B------:R-:W3:Y:S05]  /*0050*/  S2R R3, SR_CTAID.X ;  /* 0x0000000000037919 */ /* 0x000eea0000002500 */
[----:B------:R-:W4:Y:S08]  /*0060*/  LDC.64 R16, c[0x0][0x210] ;  /* 0x00008400ff107b82 */ /* 0x000f300000000a00 */
[----:B------:R-:W5:Y:S08]  /*0070*/  LDC.64 R18, c[0x0][0x218] ;  /* 0x00008600ff127b82 */ /* 0x000f700000000a00 */
[----:B------:R-:W5:Y:S01]  /*0080*/  LDC.64 R20, c[0x0][0x228] ;  /* 0x00008a00ff147b82 */ /* 0x000f620000000a00 */
[----:B-1----:R-:W-:-:S07]  /*0090*/  SHF.L.U32 R0, R0, 0x1, RZ ;  /* 0x0000000100007819 */ /* 0x002fce00000006ff */
[----:B------:R-:W1:Y:S01]  /*00a0*/  LDC.64 R10, c[0x0][0x230] ;  /* 0x00008c00ff0a7b82 */ /* 0x000e620000000a00 */
[----:B------:R-:W-:-:S04]  /*00b0*/  LOP3.LUT R0, R0, 0xfe, RZ, 0xc0, !PT ;  /* 0x000000fe00007812 */ /* 0x000fc800078ec0ff */
[----:B---3--:R-:W-:-:S04]  /*00c0*/  LEA R2, R3, R0, 0x8 ;  /* 0x0000000003027211 */ /* 0x008fc800078e40ff */
[C---:B------:R-:W-:Y:S01]  /*00d0*/  ISETP.GE.AND P0, PT, R2.reuse, 0x180, PT ;  /* 0x000001800200780c */ /* 0x040fe20003f06270 */
[----:B------:R-:W-:-:S05]  /*00e0*/  IMAD.HI R3, R2, 0x2aaaaaab, RZ ;  /* 0x2aaaaaab02037827 */ /* 0x000fca00078e02ff */
[----:B------:R-:W-:-:S04]  /*00f0*/  SHF.R.U32.HI R0, RZ, 0x1f, R3 ;  /* 0x0000001fff007819 */ /* 0x000fc80000011603 */
[----:B------:R-:W-:-:S05]  /*0100*/  LEA.HI.SX32 R3, R3, R0, 0x1c ;  /* 0x0000000003037211 */ /* 0x000fca00078fe2ff */
[----:B------:R-:W-:-:S04]  /*0110*/  IMAD R0, R3, -0x60, R2 ;  /* 0xffffffa003007824 */ /* 0x000fc800078e0202 */
[----:B--2---:R-:W-:-:S05]  /*0120*/  IMAD.WIDE R12, R0, 0x4, R12 ;  /* 0x00000004000c7825 */ /* 0x004fca00078e020c */
[----:B------:R2:W3:Y:S01]  /*0130*/  @!P0 LDG.E.EL.64 R4, desc[UR4][R12.64] ;  /* 0x000000040c048981 */ /* 0x0004e2000c2e1b00 */
[----:B------:R-:W-:Y:S02]  /*0140*/  CS2R R6, SRZ ;  /* 0x0000000000067805 */ /* 0x000fe4000001ff00 */
[----:B------:R-:W-:Y:S01]  /*0150*/  CS2R R8, SRZ ;  /* 0x0000000000087805 */ /* 0x000fe2000001ff00 */
[----:B----4-:R-:W-:-:S04]  /*0160*/  IMAD.WIDE R16, R2, 0x4, R16 ;  /* 0x0000000402107825 */ /* 0x010fc800078e0210 */
[C---:B-----5:R-:W-:Y:S01]  /*0170*/  IMAD.WIDE R18, R0.reuse, 0x4, R18 ;  /* 0x0000000400127825 */ /* 0x060fe200078e0212 */
[----:B------:R4:W5:Y:S01]  /*0180*/  @!P0 LDG.E.64 R6, desc[UR4][R16.64] ;  /* 0x0000000410068981 */ /* 0x000962000c1e1b00 */
[----:B------:R-:W-:Y:S02]  /*0190*/  CS2R R14, SRZ ;  /* 0x00000000000e7805 */ /* 0x000fe4000001ff00 */
[----:B--2---:R-:W-:Y:S01]  /*01a0*/  CS2R R12, SRZ ;  /* 0x00000000000c7805 */ /* 0x004fe2000001ff00 */
[----:B------:R-:W5:Y:S01]  /*01b0*/  @!P0 LDG.E.EL.64 R8, desc[UR4][R18.64] ;  /* 0x0000000412088981 */ /* 0x000f62000c2e1b00 */
[----:B0-----:R-:W-:-:S04]  /*01c0*/  IMAD.WIDE R20, R0, 0x4, R20 ;  /* 0x0000000400147825 */ /* 0x001fc800078e0214 */
[----:B-1----:R-:W-:Y:S01]  /*01d0*/  IMAD.WIDE R10, R0, 0x4, R10 ;  /* 0x00000004000a7825 */ /* 0x002fe200078e020a */
[----:B------:R-:W2:Y:S04]  /*01e0*/  @!P0 LDG.E.EL.64 R12, desc[UR4][R20.64] ;  /* 0x00000004140c8981 */ /* 0x000ea8000c2e1b00 */
[----:B------:R0:W2:Y:S01]  /*01f0*/  @!P0 LDG.E.EL.64 R14, desc[UR4][R10.64] ;  /* 0x000000040a0e8981 */ /* 0x0000a2000c2e1b00 */
[----:B----4-:R-:W-:Y:S01]  /*0200*/  HFMA2.MMA R17, -RZ, RZ, 1.625, 0 ;  /* 0x3e800000ff117435 */ /* 0x010fe200000001ff */
[----:B------:R-:W-:Y:S02]  /*0210*/  IMAD R3, R3, 0x1e4, R0 ;  /* 0x000001e403037824 */ /* 0x000fe400078e0200 */
[----:B---3--:R-:W-:Y:S01]  /*0220*/  FADD R4, R4, 0.0010000000474974513054 ;  /* 0x3a83126f04047421 */ /* 0x008fe20000000000 */
[----:B------:R-:W-:-:S03]  /*0230*/  FADD R5, R5, 0.0010000000474974513054 ;  /* 0x3a83126f05057421 */ /* 0x000fc60000000000 */
[----:B------:R-:W1:Y:S08]  /*0240*/  MUFU.SQRT R2, R4 ;  /* 0x0000000400027308 */ /* 0x000e700000002000 */
[----:B------:R3:W4:Y:S01]  /*0250*/  MUFU.SQRT R16, R5 ;  /* 0x0000000500107308 */ /* 0x0007220000002000 */
[----:B-----5:R-:W-:Y:S01]  /*0260*/  FADD R7, -R9, R7 ;  /* 0x0000000709077221 */ /* 0x020fe20000000100 */
[----:B------:R-:W-:Y:S01]  /*0270*/  FADD R6, -R8, R6 ;  /* 0x0000000608067221 */ /* 0x000fe20000000100 */
[----:B-1----:R-:W-:-:S02]  /*0280*/  FSETP.GT.AND P1, PT, R2, 8.50705917302346158658e+37, PT ;  /* 0x7e8000000200780b */ /* 0x002fc40003f24000 */
[----:B------:R-:W-:Y:S01]  /*0290*/  FSETP.GEU.AND P3, PT, R2, 1.175494350822287508e-38, PT ;  /* 0x008000000200780b */ /* 0x000fe20003f6e000 */
[----:B---3--:R-:W1:Y:S01]  /*02a0*/  LDC.64 R4, c[0x0][0x238] ;  /* 0x00008e00ff047b82 */ /* 0x008e620000000a00 */
[C---:B0-----:R-:W-:Y:S02]  /*02b0*/  FSEL R11, R17.reuse, 1, P1 ;  /* 0x3f800000110b7808 */ /* 0x041fe40000800000 */
[C---:B----4-:R-:W-:Y:S02]  /*02c0*/  FSETP.GT.AND P2, PT, R16.reuse, 8.50705917302346158658e+37, PT ;  /* 0x7e8000001000780b */ /* 0x050fe40003f44000 */
[----:B------:R-:W-:Y:S02]  /*02d0*/  FSETP.GEU.AND P4, PT, R16, 1.175494350822287508e-38, PT ;  /* 0x008000001000780b */ /* 0x000fe40003f8e000 */
[----:B------:R-:W-:-:S03]  /*02e0*/  FSEL R17, R17, 1, P2 ;  /* 0x3f80000011117808 */ /* 0x000fc60001000000 */
[----:B------:R-:W-:Y:S02]  /*02f0*/  @P1 FMUL R2, R2, 0.25 ;  /* 0x3e80000002021820 */ /* 0x000fe40000400000 */
[----:B------:R-:W-:Y:S02]  /*0300*/  @!P3 FMUL R11, R11, 16777216 ;  /* 0x4b8000000b0bb820 */ /* 0x000fe40000400000 */
[----:B------:R-:W-:Y:S02]  /*0310*/  @!P3 FMUL R2, R2, 16777216 ;  /* 0x4b8000000202b820 */ /* 0x000fe40000400000 */
[----:B------:R-:W-:-:S04]  /*0320*/  @P2 FMUL R16, R16, 0.25 ;  /* 0x3e80000010102820 */ /* 0x000fc80000400000 */
[----:B------:R-:W0:Y:S01]  /*0330*/  MUFU.RCP R2, R2 ;  /* 0x0000000200027308 */ /* 0x000e220000001000 */
[----:B------:R-:W-:Y:S01]  /*0340*/  @!P4 FMUL R17, R17, 16777216 ;  /* 0x4b8000001111c820 */ /* 0x000fe20000400000 */
[----:B------:R-:W-:Y:S01]  /*0350*/  @!P4 FMUL R16, R16, 16777216 ;  /* 0x4b8000001010c820 */ /* 0x000fe20000400000 */
[----:B-1----:R-:W-:-:S05]  /*0360*/  IMAD.WIDE R4, R3, 0x4, R4 ;  /* 0x0000000403047825 */ /* 0x002fca00078e0204 */
[----:B------:R-:W1:Y:S01]  /*0370*/  MUFU.RCP R16, R16 ;  /* 0x0000001000107308 */ /* 0x000e620000001000 */
[----:B0-----:R-:W-:-:S04]  /*0380*/  FMUL R11, R2, R11 ;  /* 0x0000000b020b7220 */ /* 0x001fc80000400000 */
[----:B------:R-:W-:Y:S01]  /*0390*/  FMUL R11, R6, R11 ;  /* 0x0000000b060b7220 */ /* 0x000fe20000400000 */
[----:B-1----:R-:W-:-:S03]  /*03a0*/  FMUL R2, R16, R17 ;  /* 0x0000001110027220 */ /* 0x002fc60000400000 */
[----:B--2---:R-:W-:Y:S01]  /*03b0*/  FFMA R11, R11, R12, R14 ;  /* 0x0000000c0b0b7223 */ /* 0x004fe2000000000e */
[----:B------:R-:W-:-:S04]  /*03c0*/  FMUL R2, R7, R2 ;  /* 0x0000000207027220 */ /* 0x000fc80000400000 */
[----:B------:R-:W-:Y:S01]  /*03d0*/  FSETP.GEU.AND P1, PT, R11, RZ, PT ;  /* 0x000000ff0b00720b */ /* 0x000fe20003f2e000 */
[----:B------:R-:W-:-:S03]  /*03e0*/  FFMA R2, R2, R13, R15 ;  /* 0x0000000d02027223 */ /* 0x000fc6000000000f */
[----:B------:R-:W-:Y:S02]  /*03f0*/  FSEL R6, R11, RZ, P1 ;  /* 0x000000ff0b067208 */ /* 0x000fe40000800000 */
[----:B------:R-:W-:-:S04]  /*0400*/  FSETP.GEU.AND P2, PT, R2, RZ, PT ;  /* 0x000000ff0200720b */ /* 0x000fc80003f4e000 */
[----:B------:R-:W-:Y:S01]  /*0410*/  FSEL R7, R2, RZ, P2 ;  /* 0x000000ff02077208 */ /* 0x000fe20001000000 */
[----:B------:R-:W-:Y:S08]  /*0420*/  @P0 EXIT ;  /* 0x000000000000094d */ /* 0x000ff00003800000 */
[----:B------:R-:W-:Y:S01]  /*0430*/  STG.E.64 desc[UR4][R4.64], R6 ;  /* 0x0000000604007986 */ /* 0x000fe2000c101b04 */
[----:B------:R-:W-:Y:S05]  /*0440*/  EXIT ;  /* 0x000000000000794d */ /* 0x000fea0003800000 */
.L_x_0:
[----:B------:R-:W-:-:S00]  /*0450*/  BRA `(.L_x_0) ;  /* 0xfffffffc00fc7947 */ /* 0x000fc0000383ffff */
[----:B------:R-:W-:-:S00]  /*0460*/  NOP ;  /* 0x0000000000007918 */ /* 0x000fc00000000000 */
        /* <DEDUP_REMOVED lines=9> */
.L_x_1:


//--------------------- .nv.global.init           --------------------------
	.section	.nv.global.init,"aw",@progbits
.nv.global.init:
	.type		_$_str,@object
	.size		_$_str,(_$_str_$_2 - _$_str)
_$_str:
        /*0000*/ 	.byte	0x5f, 0x5f, 0x43, 0x55, 0x44, 0x41, 0x5f, 0x46, 0x54, 0x5a, 0x00
	.type		_$_str_$_2,@object
	.size		_$_str_$_2,(.L_1 - _$_str_$_2)
_$_str_$_2:
        /*000b*/ 	.byte	0x5f, 0x5f, 0x43, 0x55, 0x44, 0x41, 0x5f, 0x50, 0x52, 0x45, 0x43, 0x5f, 0x53, 0x51, 0x52, 0x54
        /*001b*/ 	.byte	0x00
.L_1:


//--------------------- .nv.constant0.triton_poi_fused__native_batch_norm_legit_no_training_relu_8 --------------------------
	.section	.nv.constant0.triton_poi_fused__native_batch_norm_legit_no_training_relu_8,"a",@progbits
	.sectionflags	@""
	.align	4
.nv.constant0.triton_poi_fused__native_batch_norm_legit_no_training_relu_8:
	.zero		580
